//
// Generated by NVIDIA NVVM Compiler
//
// Compiler Build ID: CL-36424714
// Cuda compilation tools, release 13.0, V13.0.88
// Based on NVVM 20.0.0
//

.version 9.0
.target sm_100
.address_size 64

	// .globl	_Z12sumReductionPiS_i
.extern .shared .align 16 .b8 sharedData[];

.visible .entry _Z12sumReductionPiS_i(
	.param .u64 .ptr .align 1 _Z12sumReductionPiS_i_param_0,
	.param .u64 .ptr .align 1 _Z12sumReductionPiS_i_param_1,
	.param .u32 _Z12sumReductionPiS_i_param_2
)
{
	.reg .pred 	%p<29>;
	.reg .b32 	%r<165>;
	.reg .b64 	%rd<15>;

	ld.param.u64 	%rd3, [_Z12sumReductionPiS_i_param_0];
	ld.param.u64 	%rd2, [_Z12sumReductionPiS_i_param_1];
	ld.param.u32 	%r58, [_Z12sumReductionPiS_i_param_2];
	cvta.to.global.u64 	%rd1, %rd3;
	mov.u32 	%r1, %ctaid.x;
	mov.u32 	%r59, %ntid.x;
	mov.u32 	%r2, %tid.x;
	mad.lo.s32 	%r150, %r1, %r59, %r2;
	mov.u32 	%r60, %nctaid.x;
	mul.lo.s32 	%r4, %r59, %r60;
	setp.ge.s32 	%p1, %r150, %r58;
	@%p1 bra 	$L__BB0_31;
	add.s32 	%r63, %r150, %r4;
	max.s32 	%r64, %r58, %r63;
	setp.lt.s32 	%p2, %r63, %r58;
	selp.u32 	%r65, 1, 0, %p2;
	add.s32 	%r66, %r63, %r65;
	sub.s32 	%r67, %r64, %r66;
	div.u32 	%r68, %r67, %r4;
	add.s32 	%r69, %r68, %r65;
	add.s32 	%r5, %r69, 1;
	and.b32  	%r6, %r5, 3;
	setp.lt.u32 	%p3, %r69, 3;
	mov.b32 	%r154, 0;
	@%p3 bra 	$L__BB0_4;
	and.b32  	%r71, %r5, -4;
	shl.b32 	%r7, %r4, 2;
	neg.s32 	%r145, %r71;
	mov.b32 	%r154, 0;
	mul.wide.s32 	%rd6, %r4, 4;
$L__BB0_3:
	mul.wide.s32 	%rd4, %r150, 4;
	add.s64 	%rd5, %rd1, %rd4;
	ld.global.u32 	%r72, [%rd5];
	add.s32 	%r73, %r72, %r154;
	add.s64 	%rd7, %rd5, %rd6;
	ld.global.u32 	%r74, [%rd7];
	add.s32 	%r75, %r74, %r73;
	add.s64 	%rd8, %rd7, %rd6;
	ld.global.u32 	%r76, [%rd8];
	add.s32 	%r77, %r76, %r75;
	add.s64 	%rd9, %rd8, %rd6;
	ld.global.u32 	%r78, [%rd9];
	add.s32 	%r154, %r78, %r77;
	add.s32 	%r150, %r150, %r7;
	add.s32 	%r145, %r145, 4;
	setp.ne.s32 	%p4, %r145, 0;
	@%p4 bra 	$L__BB0_3;
$L__BB0_4:
	setp.eq.s32 	%p5, %r6, 0;
	@%p5 bra 	$L__BB0_7;
	neg.s32 	%r151, %r6;
$L__BB0_6:
	.pragma "nounroll";
	mul.wide.s32 	%rd10, %r150, 4;
	add.s64 	%rd11, %rd1, %rd10;
	ld.global.u32 	%r79, [%rd11];
	add.s32 	%r154, %r79, %r154;
	add.s32 	%r150, %r150, %r4;
	add.s32 	%r151, %r151, 1;
	setp.ne.s32 	%p6, %r151, 0;
	@%p6 bra 	$L__BB0_6;
$L__BB0_7:
	shl.b32 	%r80, %r2, 2;
	mov.u32 	%r81, sharedData;
	add.s32 	%r26, %r81, %r80;
	st.shared.u32 	[%r26], %r154;
	bar.sync 	0;
	ld.shared.u32 	%r156, [%r26];
	shfl.sync.down.b32	%r28|%p7, %r156, 512, 31, -1;
	setp.gt.u32 	%p8, %r2, 511;
	@%p8 bra 	$L__BB0_9;
	add.s32 	%r156, %r156, %r28;
	st.shared.u32 	[%r26], %r156;
$L__BB0_9:
	shfl.sync.down.b32	%r31|%p9, %r156, 256, 31, -1;
	setp.gt.u32 	%p10, %r2, 255;
	@%p10 bra 	$L__BB0_11;
	add.s32 	%r156, %r156, %r31;
	st.shared.u32 	[%r26], %r156;
$L__BB0_11:
	shfl.sync.down.b32	%r34|%p11, %r156, 128, 31, -1;
	setp.gt.u32 	%p12, %r2, 127;
	@%p12 bra 	$L__BB0_13;
	add.s32 	%r156, %r156, %r34;
	st.shared.u32 	[%r26], %r156;
$L__BB0_13:
	shfl.sync.down.b32	%r37|%p13, %r156, 64, 31, -1;
	setp.gt.u32 	%p14, %r2, 63;
	@%p14 bra 	$L__BB0_15;
	add.s32 	%r156, %r156, %r37;
	st.shared.u32 	[%r26], %r156;
$L__BB0_15:
	shfl.sync.down.b32	%r40|%p15, %r156, 32, 31, -1;
	setp.gt.u32 	%p16, %r2, 31;
	@%p16 bra 	$L__BB0_17;
	add.s32 	%r156, %r156, %r40;
	st.shared.u32 	[%r26], %r156;
$L__BB0_17:
	shfl.sync.down.b32	%r43|%p17, %r156, 16, 31, -1;
	setp.gt.u32 	%p18, %r2, 15;
	@%p18 bra 	$L__BB0_19;
	add.s32 	%r156, %r156, %r43;
	st.shared.u32 	[%r26], %r156;
$L__BB0_19:
	shfl.sync.down.b32	%r46|%p19, %r156, 8, 31, -1;
	setp.gt.u32 	%p20, %r2, 7;
	@%p20 bra 	$L__BB0_21;
	add.s32 	%r156, %r156, %r46;
	st.shared.u32 	[%r26], %r156;
$L__BB0_21:
	shfl.sync.down.b32	%r49|%p21, %r156, 4, 31, -1;
	setp.gt.u32 	%p22, %r2, 3;
	@%p22 bra 	$L__BB0_23;
	add.s32 	%r156, %r156, %r49;
	st.shared.u32 	[%r26], %r156;
$L__BB0_23:
	shfl.sync.down.b32	%r52|%p23, %r156, 2, 31, -1;
	setp.gt.u32 	%p24, %r2, 1;
	@%p24 bra 	$L__BB0_25;
	add.s32 	%r156, %r156, %r52;
	st.shared.u32 	[%r26], %r156;
$L__BB0_25:
	shfl.sync.down.b32	%r55|%p25, %r156, 1, 31, -1;
	setp.ne.s32 	%p26, %r2, 0;
	@%p26 bra 	$L__BB0_27;
	add.s32 	%r156, %r156, %r55;
	st.shared.u32 	[%r26], %r156;
$L__BB0_27:
	setp.gt.u32 	%p27, %r2, 31;
	@%p27 bra 	$L__BB0_29;
	ld.shared.u32 	%r82, [%r26+128];
	add.s32 	%r83, %r156, %r82;
	ld.shared.u32 	%r84, [%r26+256];
	add.s32 	%r85, %r84, %r83;
	ld.shared.u32 	%r86, [%r26+384];
	add.s32 	%r87, %r86, %r85;
	ld.shared.u32 	%r88, [%r26+512];
	add.s32 	%r89, %r88, %r87;
	ld.shared.u32 	%r90, [%r26+640];
	add.s32 	%r91, %r90, %r89;
	ld.shared.u32 	%r92, [%r26+768];
	add.s32 	%r93, %r92, %r91;
	ld.shared.u32 	%r94, [%r26+896];
	add.s32 	%r95, %r94, %r93;
	ld.shared.u32 	%r96, [%r26+1024];
	add.s32 	%r97, %r96, %r95;
	ld.shared.u32 	%r98, [%r26+1152];
	add.s32 	%r99, %r98, %r97;
	ld.shared.u32 	%r100, [%r26+1280];
	add.s32 	%r101, %r100, %r99;
	ld.shared.u32 	%r102, [%r26+1408];
	add.s32 	%r103, %r102, %r101;
	ld.shared.u32 	%r104, [%r26+1536];
	add.s32 	%r105, %r104, %r103;
	ld.shared.u32 	%r106, [%r26+1664];
	add.s32 	%r107, %r106, %r105;
	ld.shared.u32 	%r108, [%r26+1792];
	add.s32 	%r109, %r108, %r107;
	ld.shared.u32 	%r110, [%r26+1920];
	add.s32 	%r111, %r110, %r109;
	ld.shared.u32 	%r112, [%r26+2048];
	add.s32 	%r113, %r112, %r111;
	ld.shared.u32 	%r114, [%r26+2176];
	add.s32 	%r115, %r114, %r113;
	ld.shared.u32 	%r116, [%r26+2304];
	add.s32 	%r117, %r116, %r115;
	ld.shared.u32 	%r118, [%r26+2432];
	add.s32 	%r119, %r118, %r117;
	ld.shared.u32 	%r120, [%r26+2560];
	add.s32 	%r121, %r120, %r119;
	ld.shared.u32 	%r122, [%r26+2688];
	add.s32 	%r123, %r122, %r121;
	ld.shared.u32 	%r124, [%r26+2816];
	add.s32 	%r125, %r124, %r123;
	ld.shared.u32 	%r126, [%r26+2944];
	add.s32 	%r127, %r126, %r125;
	ld.shared.u32 	%r128, [%r26+3072];
	add.s32 	%r129, %r128, %r127;
	ld.shared.u32 	%r130, [%r26+3200];
	add.s32 	%r131, %r130, %r129;
	ld.shared.u32 	%r132, [%r26+3328];
	add.s32 	%r133, %r132, %r131;
	ld.shared.u32 	%r134, [%r26+3456];
	add.s32 	%r135, %r134, %r133;
	ld.shared.u32 	%r136, [%r26+3584];
	add.s32 	%r137, %r136, %r135;
	ld.shared.u32 	%r138, [%r26+3712];
	add.s32 	%r139, %r138, %r137;
	ld.shared.u32 	%r140, [%r26+3840];
	add.s32 	%r141, %r140, %r139;
	ld.shared.u32 	%r142, [%r26+3968];
	add.s32 	%r143, %r142, %r141;
	st.shared.u32 	[%r26], %r143;
$L__BB0_29:
	setp.ne.s32 	%p28, %r2, 0;
	bar.sync 	0;
	@%p28 bra 	$L__BB0_31;
	ld.shared.u32 	%r144, [sharedData];
	cvta.to.global.u64 	%rd12, %rd2;
	mul.wide.u32 	%rd13, %r1, 4;
	add.s64 	%rd14, %rd12, %rd13;
	st.global.u32 	[%rd14], %r144;
$L__BB0_31:
	ret;

}


// ===== COMPILED SASS (sm_100) =====

	.target	sm_100

	.elftype	@"ET_EXEC"


//--------------------- .note.nv.tkinfo           --------------------------
	.section	.note.nv.tkinfo,"",@"SHT_NOTE"
	.sectionflags	@"SHF_NOTE_NV_TKINFO"
	.tkinfo
        /*0018*/ 	.word	0x00000002
        /*0030*/ 	.string	""
        /*0030*/ 	.string	"ptxas"
        /*0030*/ 	.string	"Cuda compilation tools, release 13.0, V13.0.88"
        /*0030*/ 	.string	"Build cuda_13.0.r13.0/compiler.36424714_0"
        /*0030*/ 	.string	"-arch sm_100 -m 64 "



//--------------------- .note.nv.cuinfo           --------------------------
	.section	.note.nv.cuinfo,"",@"SHT_NOTE"
	.sectionflags	@"SHF_NOTE_NV_CUINFO"
        /*0018*/ 	.short	0x0002
        /*001a*/ 	.short	0x0064
        /*001c*/ 	.short	0x0082
	.zero		2


//--------------------- .nv.info                  --------------------------
	.section	.nv.info,"",@"SHT_CUDA_INFO"
	.align	4


	//----- nvinfo : EIATTR_REGCOUNT
	.align		4
        /*0000*/ 	.byte	0x04, 0x2f
        /*0002*/ 	.short	(.L_1 - .L_0)
	.align		4
.L_0:
        /*0004*/ 	.word	index@(_Z12sumReductionPiS_i)
        /*0008*/ 	.word	0x00000020


	//----- nvinfo : EIATTR_FRAME_SIZE
	.align		4
.L_1:
        /*000c*/ 	.byte	0x04, 0x11
        /*000e*/ 	.short	(.L_3 - .L_2)
	.align		4
.L_2:
        /*0010*/ 	.word	index@(_Z12sumReductionPiS_i)
        /*0014*/ 	.word	0x00000000


	//----- nvinfo : EIATTR_MIN_STACK_SIZE
	.align		4
.L_3:
        /*0018*/ 	.byte	0x04, 0x12
        /*001a*/ 	.short	(.L_5 - .L_4)
	.align		4
.L_4:
        /*001c*/ 	.word	index@(_Z12sumReductionPiS_i)
        /*0020*/ 	.word	0x00000000
.L_5:


//--------------------- .nv.compat                --------------------------
	.section	.nv.compat,"",@"SHT_CUDA_COMPAT_INFO"
	.align	4
        /*0000*/ 	.byte	0x02, 0x09, 0x00, 0x00, 0x02, 0x02, 0x01, 0x00, 0x02, 0x05, 0x05, 0x00, 0x03, 0x07, 0x01, 0x01
        /*0010*/ 	.byte	0x02, 0x03, 0x00, 0x00, 0x02, 0x06, 0x01, 0x00, 0x04, 0x0b, 0x08, 0x00, 0x09, 0x00, 0x00, 0x00
        /*0020*/ 	.byte	0x00, 0x00, 0x00, 0x00


//--------------------- .nv.info._Z12sumReductionPiS_i --------------------------
	.section	.nv.info._Z12sumReductionPiS_i,"",@"SHT_CUDA_INFO"
	.sectionflags	@""
	.align	4


	//----- nvinfo : EIATTR_CUDA_API_VERSION
	.align		4
        /*0000*/ 	.byte	0x04, 0x37
        /*0002*/ 	.short	(.L_7 - .L_6)
.L_6:
        /*0004*/ 	.word	0x00000082


	//----- nvinfo : EIATTR_KPARAM_INFO
	.align		4
.L_7:
        /*0008*/ 	.byte	0x04, 0x17
        /*000a*/ 	.short	(.L_9 - .L_8)
.L_8:
        /*000c*/ 	.word	0x00000000
        /*0010*/ 	.short	0x0002
        /*0012*/ 	.short	0x0010
        /*0014*/ 	.byte	0x00, 0xf0, 0x11, 0x00


	//----- nvinfo : EIATTR_KPARAM_INFO
	.align		4
.L_9:
        /*0018*/ 	.byte	0x04, 0x17
        /*001a*/ 	.short	(.L_11 - .L_10)
.L_10:
        /*001c*/ 	.word	0x00000000
        /*0020*/ 	.short	0x0001
        /*0022*/ 	.short	0x0008
        /*0024*/ 	.byte	0x00, 0xf5, 0x21, 0x00


	//----- nvinfo : EIATTR_KPARAM_INFO
	.align		4
.L_11:
        /*0028*/ 	.byte	0x04, 0x17
        /*002a*/ 	.short	(.L_13 - .L_12)
.L_12:
        /*002c*/ 	.word	0x00000000
        /*0030*/ 	.short	0x0000
        /*0032*/ 	.short	0x0000
        /*0034*/ 	.byte	0x00, 0xf5, 0x21, 0x00


	//----- nvinfo : EIATTR_SPARSE_MMA_MASK
	.align		4
.L_13:
        /*0038*/ 	.byte	0x03, 0x50
        /*003a*/ 	.short	0x0000


	//----- nvinfo : EIATTR_MAXREG_COUNT
	.align		4
        /*003c*/ 	.byte	0x03, 0x1b
        /*003e*/ 	.short	0x00ff


	//----- nvinfo : EIATTR_NUM_BARRIERS
	.align		4
        /*0040*/ 	.byte	0x02, 0x4c
        /*0042*/ 	.byte	0x01
	.zero		1


	//----- nvinfo : EIATTR_MERCURY_ISA_VERSION
	.align		4
        /*0044*/ 	.byte	0x03, 0x5f
        /*0046*/ 	.short	0x0101


	//----- nvinfo : EIATTR_COOP_GROUP_MASK_REGIDS
	.align		4
        /*0048*/ 	.byte	0x04, 0x29
        /*004a*/ 	.short	(.L_15 - .L_14)


	//   ....[0]....
.L_14:
        /*004c*/ 	.word	0xffffffff


	//   ....[1]....
        /*0050*/ 	.word	0xffffffff


	//   ....[2]....
        /*0054*/ 	.word	0xffffffff


	//   ....[3]....
        /*0058*/ 	.word	0xffffffff


	//   ....[4]....
        /*005c*/ 	.word	0xffffffff


	//   ....[5]....
        /*0060*/ 	.word	0xffffffff


	//   ....[6]....
        /*0064*/ 	.word	0xffffffff


	//   ....[7]....
        /*0068*/ 	.word	0xffffffff


	//   ....[8]....
        /*006c*/ 	.word	0xffffffff


	//   ....[9]....
        /*0070*/ 	.word	0xffffffff


	//----- nvinfo : EIATTR_COOP_GROUP_INSTR_OFFSETS
	.align		4
.L_15:
        /*0074*/ 	.byte	0x04, 0x28
        /*0076*/ 	.short	(.L_17 - .L_16)


	//   ....[0]....
.L_16:
        /*0078*/ 	.word	0x00000b40


	//   ....[1]....
        /*007c*/ 	.word	0x00000b70


	//   ....[2]....
        /*0080*/ 	.word	0x00000bc0


	//   ....[3]....
        /*0084*/ 	.word	0x00000c00


	//   ....[4]....
        /*0088*/ 	.word	0x00000c40


	//   ....[5]....
        /*008c*/ 	.word	0x00000c80


	//   ....[6]....
        /*0090*/ 	.word	0x00000cb0


	//   ....[7]....
        /*0094*/ 	.word	0x00000cf0


	//   ....[8]....
        /*0098*/ 	.word	0x00000d30


	//   ....[9]....
        /*009c*/ 	.word	0x00000d70


	//----- nvinfo : EIATTR_VRC_CTA_INIT_COUNT
	.align		4
.L_17:
        /*00a0*/ 	.byte	0x02, 0x4a
	.zero		1
	.zero		1


	//----- nvinfo : EIATTR_EXIT_INSTR_OFFSETS
	.align		4
        /*00a4*/ 	.byte	0x04, 0x1c
        /*00a6*/ 	.short	(.L_19 - .L_18)


	//   ....[0]....
.L_18:
        /*00a8*/ 	.word	0x00000090


	//   ....[1]....
        /*00ac*/ 	.word	0x000010e0


	//   ....[2]....
        /*00b0*/ 	.word	0x00001130


	//----- nvinfo : EIATTR_CRS_STACK_SIZE
	.align		4
.L_19:
        /*00b4*/ 	.byte	0x04, 0x1e
        /*00b6*/ 	.short	(.L_21 - .L_20)
.L_20:
        /*00b8*/ 	.word	0x00000000


	//----- nvinfo : EIATTR_CBANK_PARAM_SIZE
	.align		4
.L_21:
        /*00bc*/ 	.byte	0x03, 0x19
        /*00be*/ 	.short	0x0014


	//----- nvinfo : EIATTR_PARAM_CBANK
	.align		4
        /*00c0*/ 	.byte	0x04, 0x0a
        /*00c2*/ 	.short	(.L_23 - .L_22)
	.align		4
.L_22:
        /*00c4*/ 	.word	index@(.nv.constant0._Z12sumReductionPiS_i)
        /*00c8*/ 	.short	0x0380
        /*00ca*/ 	.short	0x0014


	//----- nvinfo : EIATTR_SW_WAR
	.align		4
.L_23:
        /*00cc*/ 	.byte	0x04, 0x36
        /*00ce*/ 	.short	(.L_25 - .L_24)
.L_24:
        /*00d0*/ 	.word	0x00000008
.L_25:


//--------------------- .nv.callgraph             --------------------------
	.section	.nv.callgraph,"",@"SHT_CUDA_CALLGRAPH"
	.align	4
	.sectionentsize	8
	.align		4
        /*0000*/ 	.word	0x00000000
	.align		4
        /*0004*/ 	.word	0xffffffff
	.align		4
        /*0008*/ 	.word	0x00000000
	.align		4
        /*000c*/ 	.word	0xfffffffe
	.align		4
        /*0010*/ 	.word	0x00000000
	.align		4
        /*0014*/ 	.word	0xfffffffd
	.align		4
        /*0018*/ 	.word	0x00000000
	.align		4
        /*001c*/ 	.word	0xfffffffc


//--------------------- .text._Z12sumReductionPiS_i --------------------------
	.section	.text._Z12sumReductionPiS_i,"ax",@progbits
	.align	128
        .global         _Z12sumReductionPiS_i
        .type           _Z12sumReductionPiS_i,@function
        .size           _Z12sumReductionPiS_i,(.L_x_15 - _Z12sumReductionPiS_i)
        .other          _Z12sumReductionPiS_i,@"STO_CUDA_ENTRY STV_DEFAULT"
_Z12sumReductionPiS_i:
.text._Z12sumReductionPiS_i:
[----:B------:R-:W-:Y:S01]  /*0000*/  LDC R1, c[0x0][0x37c] ;  /* 0x0000df00ff017b82 */ /* 0x000fe20000000800 */
[----:B------:R-:W0:Y:S01]  /*0010*/  S2R R0, SR_CTAID.X ;  /* 0x0000000000007919 */ /* 0x000e220000002500 */
[----:B------:R-:W1:Y:S06]  /*0020*/  LDCU UR4, c[0x0][0x360] ;  /* 0x00006c00ff0477ac */ /* 0x000e6c0008000800 */
[----:B------:R-:W1:Y:S01]  /*0030*/  LDC R2, c[0x0][0x370] ;  /* 0x0000dc00ff027b82 */ /* 0x000e620000000800 */
[----:B------:R-:W0:Y:S01]  /*0040*/  S2R R3, SR_TID.X ;  /* 0x0000000000037919 */ /* 0x000e220000002100 */
[----:B------:R-:W2:Y:S01]  /*0050*/  LDCU UR5, c[0x0][0x390] ;  /* 0x00007200ff0577ac */ /* 0x000ea20008000800 */
[----:B-1----:R-:W-:-:S02]  /*0060*/  IMAD R2, R2, UR4, RZ ;  /* 0x0000000402027c24 */ /* 0x002fc4000f8e02ff */
[----:B0-----:R-:W-:-:S05]  /*0070*/  IMAD R5, R0, UR4, R3 ;  /* 0x0000000400057c24 */ /* 0x001fca000f8e0203 */
[----:B--2---:R-:W-:-:S13]  /*0080*/  ISETP.GE.AND P0, PT, R5, UR5, PT ;  /* 0x0000000505007c0c */ /* 0x004fda000bf06270 */
[----:B------:R-:W-:Y:S05]  /*0090*/  @P0 EXIT ;  /* 0x000000000000094d */ /* 0x000fea0003800000 */
[----:B------:R-:W0:Y:S01]  /*00a0*/  I2F.U32.RP R10, R2 ;  /* 0x00000002000a7306 */ /* 0x000e220000209000 */
[C---:B------:R-:W-:Y:S01]  /*00b0*/  IMAD.IADD R4, R2.reuse, 0x1, R5 ;  /* 0x0000000102047824 */ /* 0x040fe200078e0205 */
[----:B------:R-:W-:Y:S01]  /*00c0*/  ISETP.NE.U32.AND P2, PT, R2, RZ, PT ;  /* 0x000000ff0200720c */ /* 0x000fe20003f45070 */
[----:B------:R-:W-:Y:S01]  /*00d0*/  IMAD.MOV R11, RZ, RZ, -R2 ;  /* 0x000000ffff0b7224 */ /* 0x000fe200078e0a02 */
[----:B------:R-:W1:Y:S01]  /*00e0*/  LDCU.64 UR6, c[0x0][0x358] ;  /* 0x00006b00ff0677ac */ /* 0x000e620008000a00 */
[----:B------:R-:W-:Y:S01]  /*00f0*/  BSSY.RECONVERGENT B1, `(.L_x_0) ;  /* 0x0000088000017945 */ /* 0x000fe20003800200 */
[C---:B------:R-:W-:Y:S02]  /*0100*/  ISETP.GE.AND P0, PT, R4.reuse, UR5, PT ;  /* 0x0000000504007c0c */ /* 0x040fe4000bf06270 */
[----:B------:R-:W-:Y:S02]  /*0110*/  VIMNMX R9, PT, PT, R4, UR5, !PT ;  /* 0x0000000504097c48 */ /* 0x000fe4000ffe0100 */
[----:B------:R-:W-:-:S04]  /*0120*/  SEL R8, RZ, 0x1, P0 ;  /* 0x00000001ff087807 */ /* 0x000fc80000000000 */
[----:B------:R-:W-:Y:S01]  /*0130*/  IADD3 R9, PT, PT, R9, -R4, -R8 ;  /* 0x8000000409097210 */ /* 0x000fe20007ffe808 */
[----:B0-----:R-:W0:Y:S02]  /*0140*/  MUFU.RCP R10, R10 ;  /* 0x0000000a000a7308 */ /* 0x001e240000001000 */
[----:B0-----:R-:W-:-:S06]  /*0150*/  VIADD R6, R10, 0xffffffe ;  /* 0x0ffffffe0a067836 */ /* 0x001fcc0000000000 */
[----:B------:R0:W2:Y:S02]  /*0160*/  F2I.FTZ.U32.TRUNC.NTZ R7, R6 ;  /* 0x0000000600077305 */ /* 0x0000a4000021f000 */
[----:B0-----:R-:W-:Y:S02]  /*0170*/  IMAD.MOV.U32 R6, RZ, RZ, RZ ;  /* 0x000000ffff067224 */ /* 0x001fe400078e00ff */
[----:B--2---:R-:W-:-:S04]  /*0180*/  IMAD R11, R11, R7, RZ ;  /* 0x000000070b0b7224 */ /* 0x004fc800078e02ff */
[----:B------:R-:W-:-:S06]  /*0190*/  IMAD.HI.U32 R10, R7, R11, R6 ;  /* 0x0000000b070a7227 */ /* 0x000fcc00078e0006 */
[----:B------:R-:W-:-:S05]  /*01a0*/  IMAD.HI.U32 R7, R10, R9, RZ ;  /* 0x000000090a077227 */ /* 0x000fca00078e00ff */
[----:B------:R-:W-:-:S05]  /*01b0*/  IADD3 R4, PT, PT, -R7, RZ, RZ ;  /* 0x000000ff07047210 */ /* 0x000fca0007ffe1ff */
[----:B------:R-:W-:-:S05]  /*01c0*/  IMAD R9, R2, R4, R9 ;  /* 0x0000000402097224 */ /* 0x000fca00078e0209 */
[----:B------:R-:W-:-:S13]  /*01d0*/  ISETP.GE.U32.AND P0, PT, R9, R2, PT ;  /* 0x000000020900720c */ /* 0x000fda0003f06070 */
[----:B------:R-:W-:Y:S02]  /*01e0*/  @P0 IMAD.IADD R9, R9, 0x1, -R2 ;  /* 0x0000000109090824 */ /* 0x000fe400078e0a02 */
[----:B------:R-:W-:-:S03]  /*01f0*/  @P0 VIADD R7, R7, 0x1 ;  /* 0x0000000107070836 */ /* 0x000fc60000000000 */
[----:B------:R-:W-:-:S13]  /*0200*/  ISETP.GE.U32.AND P1, PT, R9, R2, PT ;  /* 0x000000020900720c */ /* 0x000fda0003f26070 */
[----:B------:R-:W-:Y:S01]  /*0210*/  @P1 VIADD R7, R7, 0x1 ;  /* 0x0000000107071836 */ /* 0x000fe20000000000 */
[----:B------:R-:W-:-:S05]  /*0220*/  @!P2 LOP3.LUT R7, RZ, R2, RZ, 0x33, !PT ;  /* 0x00000002ff07a212 */ /* 0x000fca00078e33ff */
[----:B------:R-:W-:-:S05]  /*0230*/  IMAD.IADD R7, R8, 0x1, R7 ;  /* 0x0000000108077824 */ /* 0x000fca00078e0207 */
[C---:B------:R-:W-:Y:S02]  /*0240*/  ISETP.GE.U32.AND P0, PT, R7.reuse, 0x3, PT ;  /* 0x000000030700780c */ /* 0x040fe40003f06070 */
[----:B------:R-:W-:Y:S01]  /*0250*/  IADD3 R4, PT, PT, R7, 0x1, RZ ;  /* 0x0000000107047810 */ /* 0x000fe20007ffe0ff */
[----:B------:R-:W-:-:S03]  /*0260*/  IMAD.MOV.U32 R7, RZ, RZ, RZ ;  /* 0x000000ffff077224 */ /* 0x000fc600078e00ff */
[----:B------:R-:W-:-:S07]  /*0270*/  LOP3.LUT R6, R4, 0x3, RZ, 0xc0, !PT ;  /* 0x0000000304067812 */ /* 0x000fce00078ec0ff */
[----:B-1----:R-:W-:Y:S05]  /*0280*/  @!P0 BRA `(.L_x_1) ;  /* 0x0000000400b88947 */ /* 0x002fea0003800000 */
[----:B------:R-:W-:Y:S01]  /*0290*/  LOP3.LUT R4, R4, 0xfffffffc, RZ, 0xc0, !PT ;  /* 0xfffffffc04047812 */ /* 0x000fe200078ec0ff */
[----:B------:R-:W-:Y:S01]  /*02a0*/  BSSY.RELIABLE B0, `(.L_x_2) ;  /* 0x000005d000007945 */ /* 0x000fe20003800100 */
[----:B------:R-:W-:-:S03]  /*02b0*/  IMAD.MOV.U32 R7, RZ, RZ, RZ ;  /* 0x000000ffff077224 */ /* 0x000fc600078e00ff */
[----:B------:R-:W-:-:S05]  /*02c0*/  IMAD.MOV R4, RZ, RZ, -R4 ;  /* 0x000000ffff047224 */ /* 0x000fca00078e0a04 */
[----:B------:R-:W-:-:S13]  /*02d0*/  ISETP.GE.AND P0, PT, R4, RZ, PT ;  /* 0x000000ff0400720c */ /* 0x000fda0003f06270 */
[----:B------:R-:W-:Y:S05]  /*02e0*/  @P0 BRA `(.L_x_3) ;  /* 0x0000000400600947 */ /* 0x000fea0003800000 */
[----:B------:R-:W-:Y:S01]  /*02f0*/  IMAD.MOV R8, RZ, RZ, -R4 ;  /* 0x000000ffff087224 */ /* 0x000fe200078e0a04 */
[----:B------:R-:W-:Y:S01]  /*0300*/  BSSY.RECONVERGENT B2, `(.L_x_4) ;  /* 0x0000035000027945 */ /* 0x000fe20003800200 */
[----:B------:R-:W-:-:S03]  /*0310*/  PLOP3.LUT P0, PT, PT, PT, PT, 0x80, 0x8 ;  /* 0x000000000008781c */ /* 0x000fc60003f0f070 */
[----:B------:R-:W-:-:S13]  /*0320*/  ISETP.GT.AND P1, PT, R8, 0xc, PT ;  /* 0x0000000c0800780c */ /* 0x000fda0003f24270 */
[----:B------:R-:W-:Y:S05]  /*0330*/  @!P1 BRA `(.L_x_5) ;  /* 0x0000000000c49947 */ /* 0x000fea0003800000 */
[----:B------:R-:W-:-:S13]  /*0340*/  PLOP3.LUT P0, PT, PT, PT, PT, 0x8, 0x80 ;  /* 0x000000000080781c */ /* 0x000fda0003f0e170 */
.L_x_6:
[----:B------:R-:W0:Y:S01]  /*0350*/  LDC.64 R14, c[0x0][0x380] ;  /* 0x0000e000ff0e7b82 */ /* 0x000e220000000a00 */
[----:B------:R-:W-:Y:S01]  /*0360*/  LEA R13, R2, R5, 0x2 ;  /* 0x00000005020d7211 */ /* 0x000fe200078e10ff */
[----:B0-----:R-:W-:-:S04]  /*0370*/  IMAD.WIDE R8, R5, 0x4, R14 ;  /* 0x0000000405087825 */ /* 0x001fc800078e020e */
[----:B------:R-:W-:-:S04]  /*0380*/  IMAD.WIDE R10, R13, 0x4, R14 ;  /* 0x000000040d0a7825 */ /* 0x000fc800078e020e */
[C---:B------:R-:W-:Y:S01]  /*0390*/  IMAD.WIDE R28, R2.reuse, 0x4, R8 ;  /* 0x00000004021c7825 */ /* 0x040fe200078e0208 */
[----:B------:R0:W2:Y:S03]  /*03a0*/  LDG.E R21, desc[UR6][R10.64] ;  /* 0x000000060a157981 */ /* 0x0000a6000c1e1900 */
[C---:B------:R-:W-:Y:S01]  /*03b0*/  IMAD R5, R2.reuse, 0x4, R13 ;  /* 0x0000000402057824 */ /* 0x040fe200078e020d */
[----:B------:R-:W3:Y:S01]  /*03c0*/  LDG.E R8, desc[UR6][R8.64] ;  /* 0x0000000608087981 */ /* 0x000ee2000c1e1900 */
[----:B------:R-:W-:-:S03]  /*03d0*/  IMAD.WIDE R18, R2, 0x4, R28 ;  /* 0x0000000402127825 */ /* 0x000fc600078e021c */
[----:B------:R-:W3:Y:S01]  /*03e0*/  LDG.E R28, desc[UR6][R28.64] ;  /* 0x000000061c1c7981 */ /* 0x000ee2000c1e1900 */
[----:B------:R-:W-:-:S03]  /*03f0*/  IMAD.WIDE R24, R2, 0x4, R10 ;  /* 0x0000000402187825 */ /* 0x000fc600078e020a */
[----:B------:R-:W4:Y:S01]  /*0400*/  LDG.E R27, desc[UR6][R18.64] ;  /* 0x00000006121b7981 */ /* 0x000f22000c1e1900 */
[----:B------:R-:W-:-:S03]  /*0410*/  IMAD.WIDE R22, R5, 0x4, R14 ;  /* 0x0000000405167825 */ /* 0x000fc600078e020e */
[----:B------:R-:W2:Y:S01]  /*0420*/  LDG.E R20, desc[UR6][R24.64] ;  /* 0x0000000618147981 */ /* 0x000ea2000c1e1900 */
[----:B------:R-:W-:-:S03]  /*0430*/  IMAD.WIDE R16, R2, 0x4, R18 ;  /* 0x0000000402107825 */ /* 0x000fc600078e0212 */
[----:B------:R-:W5:Y:S01]  /*0440*/  LDG.E R9, desc[UR6][R22.64] ;  /* 0x0000000616097981 */ /* 0x000f62000c1e1900 */
[C---:B------:R-:W-:Y:S02]  /*0450*/  IMAD R5, R2.reuse, 0x4, R5 ;  /* 0x0000000402057824 */ /* 0x040fe400078e0205 */
[C---:B0-----:R-:W-:Y:S01]  /*0460*/  IMAD.WIDE R10, R2.reuse, 0x4, R24 ;  /* 0x00000004020a7825 */ /* 0x041fe200078e0218 */
[----:B------:R0:W4:Y:S03]  /*0470*/  LDG.E R26, desc[UR6][R16.64] ;  /* 0x00000006101a7981 */ /* 0x000126000c1e1900 */
[----:B------:R-:W-:Y:S01]  /*0480*/  IMAD.WIDE R12, R2, 0x4, R22 ;  /* 0x00000004020c7825 */ /* 0x000fe200078e0216 */
[----:B------:R1:W5:Y:S03]  /*0490*/  LDG.E R29, desc[UR6][R10.64] ;  /* 0x000000060a1d7981 */ /* 0x000366000c1e1900 */
[----:B------:R-:W-:-:S04]  /*04a0*/  IMAD.WIDE R14, R5, 0x4, R14 ;  /* 0x00000004050e7825 */ /* 0x000fc800078e020e */
[----:B0-----:R-:W-:-:S04]  /*04b0*/  IMAD.WIDE R16, R2, 0x4, R10 ;  /* 0x0000000402107825 */ /* 0x001fc800078e020a */
[C---:B------:R-:W-:Y:S02]  /*04c0*/  IMAD.WIDE R18, R2.reuse, 0x4, R12 ;  /* 0x0000000402127825 */ /* 0x040fe400078e020c */
[----:B------:R-:W5:Y:S02]  /*04d0*/  LDG.E R16, desc[UR6][R16.64] ;  /* 0x0000000610107981 */ /* 0x000f64000c1e1900 */
[C---:B------:R-:W-:Y:S02]  /*04e0*/  IMAD.WIDE R22, R2.reuse, 0x4, R14 ;  /* 0x0000000402167825 */ /* 0x040fe400078e020e */
[----:B------:R-:W5:Y:S02]  /*04f0*/  LDG.E R12, desc[UR6][R12.64] ;  /* 0x000000060c0c7981 */ /* 0x000f64000c1e1900 */
[C---:B------:R-:W-:Y:S02]  /*0500*/  IMAD.WIDE R24, R2.reuse, 0x4, R18 ;  /* 0x0000000402187825 */ /* 0x040fe400078e0212 */
[----:B------:R-:W5:Y:S02]  /*0510*/  LDG.E R18, desc[UR6][R18.64] ;  /* 0x0000000612127981 */ /* 0x000f64000c1e1900 */
[----:B-1----:R-:W-:-:S02]  /*0520*/  IMAD.WIDE R10, R2, 0x4, R22 ;  /* 0x00000004020a7825 */ /* 0x002fc400078e0216 */
[----:B------:R-:W5:Y:S04]  /*0530*/  LDG.E R25, desc[UR6][R24.64] ;  /* 0x0000000618197981 */ /* 0x000f68000c1e1900 */
[----:B------:R0:W5:Y:S04]  /*0540*/  LDG.E R13, desc[UR6][R14.64] ;  /* 0x000000060e0d7981 */ /* 0x000168000c1e1900 */
[----:B------:R-:W5:Y:S01]  /*0550*/  LDG.E R22, desc[UR6][R22.64] ;  /* 0x0000000616167981 */ /* 0x000f62000c1e1900 */
[----:B0-----:R-:W-:-:S03]  /*0560*/  IMAD.WIDE R14, R2, 0x4, R10 ;  /* 0x00000004020e7825 */ /* 0x001fc600078e020a */
[----:B------:R-:W5:Y:S04]  /*0570*/  LDG.E R10, desc[UR6][R10.64] ;  /* 0x000000060a0a7981 */ /* 0x000f68000c1e1900 */
[----:B------:R-:W5:Y:S01]  /*0580*/  LDG.E R15, desc[UR6][R14.64] ;  /* 0x000000060e0f7981 */ /* 0x000f62000c1e1900 */
[----:B------:R-:W-:-:S05]  /*0590*/  VIADD R4, R4, 0x10 ;  /* 0x0000001004047836 */ /* 0x000fca0000000000 */
[----:B------:R-:W-:Y:S02]  /*05a0*/  ISETP.GE.AND P1, PT, R4, -0xc, PT ;  /* 0xfffffff40400780c */ /* 0x000fe40003f26270 */
[----:B------:R-:W-:Y:S02]  /*05b0*/  LEA R5, R2, R5, 0x2 ;  /* 0x0000000502057211 */ /* 0x000fe400078e10ff */
[----:B---3--:R-:W-:-:S04]  /*05c0*/  IADD3 R8, PT, PT, R28, R8, R7 ;  /* 0x000000081c087210 */ /* 0x008fc80007ffe007 */
[----:B----4-:R-:W-:-:S04]  /*05d0*/  IADD3 R8, PT, PT, R26, R27, R8 ;  /* 0x0000001b1a087210 */ /* 0x010fc80007ffe008 */
[----:B--2---:R-:W-:-:S04]  /*05e0*/  IADD3 R8, PT, PT, R20, R21, R8 ;  /* 0x0000001514087210 */ /* 0x004fc80007ffe008 */
[----:B-----5:R-:W-:-:S04]  /*05f0*/  IADD3 R8, PT, PT, R16, R29, R8 ;  /* 0x0000001d10087210 */ /* 0x020fc80007ffe008 */
[----:B------:R-:W-:-:S04]  /*0600*/  IADD3 R8, PT, PT, R12, R9, R8 ;  /* 0x000000090c087210 */ /* 0x000fc80007ffe008 */
[----:B------:R-:W-:-:S04]  /*0610*/  IADD3 R8, PT, PT, R25, R18, R8 ;  /* 0x0000001219087210 */ /* 0x000fc80007ffe008 */
[----:B------:R-:W-:-:S04]  /*0620*/  IADD3 R8, PT, PT, R22, R13, R8 ;  /* 0x0000000d16087210 */ /* 0x000fc80007ffe008 */
[----:B------:R-:W-:Y:S01]  /*0630*/  IADD3 R7, PT, PT, R15, R10, R8 ;  /* 0x0000000a0f077210 */ /* 0x000fe20007ffe008 */
[----:B------:R-:W-:Y:S06]  /*0640*/  @!P1 BRA `(.L_x_6) ;  /* 0xfffffffc00409947 */ /* 0x000fec000383ffff */
.L_x_5:
[----:B------:R-:W-:Y:S05]  /*0650*/  BSYNC.RECONVERGENT B2 ;  /* 0x0000000000027941 */ /* 0x000fea0003800200 */
.L_x_4:
[----:B------:R-:W-:Y:S01]  /*0660*/  IMAD.MOV R8, RZ, RZ, -R4 ;  /* 0x000000ffff087224 */ /* 0x000fe200078e0a04 */
[----:B------:R-:W-:Y:S04]  /*0670*/  BSSY.RECONVERGENT B2, `(.L_x_7) ;  /* 0x000001c000027945 */ /* 0x000fe80003800200 */
[----:B------:R-:W-:-:S13]  /*0680*/  ISETP.GT.AND P1, PT, R8, 0x4, PT ;  /* 0x000000040800780c */ /* 0x000fda0003f24270 */
[----:B------:R-:W-:Y:S05]  /*0690*/  @!P1 BRA `(.L_x_8) ;  /* 0x0000000000649947 */ /* 0x000fea0003800000 */
[----:B------:R-:W0:Y:S02]  /*06a0*/  LDC.64 R12, c[0x0][0x380] ;  /* 0x0000e000ff0c7b82 */ /* 0x000e240000000a00 */
[----:B0-----:R-:W-:-:S04]  /*06b0*/  IMAD.WIDE R22, R5, 0x4, R12 ;  /* 0x0000000405167825 */ /* 0x001fc800078e020c */
[C---:B------:R-:W-:Y:S02]  /*06c0*/  IMAD R5, R2.reuse, 0x4, R5 ;  /* 0x0000000402057824 */ /* 0x040fe400078e0205 */
[----:B------:R-:W-:Y:S02]  /*06d0*/  IMAD.WIDE R14, R2, 0x4, R22 ;  /* 0x00000004020e7825 */ /* 0x000fe400078e0216 */
[----:B------:R-:W2:Y:S02]  /*06e0*/  LDG.E R22, desc[UR6][R22.64] ;  /* 0x0000000616167981 */ /* 0x000ea4000c1e1900 */
[----:B------:R-:W-:-:S04]  /*06f0*/  IMAD.WIDE R12, R5, 0x4, R12 ;  /* 0x00000004050c7825 */ /* 0x000fc800078e020c */
[C---:B------:R-:W-:Y:S02]  /*0700*/  IMAD.WIDE R10, R2.reuse, 0x4, R14 ;  /* 0x00000004020a7825 */ /* 0x040fe400078e020e */
[----:B------:R-:W2:Y:S02]  /*0710*/  LDG.E R14, desc[UR6][R14.64] ;  /* 0x000000060e0e7981 */ /* 0x000ea4000c1e1900 */
[C---:B------:R-:W-:Y:S02]  /*0720*/  IMAD.WIDE R8, R2.reuse, 0x4, R12 ;  /* 0x0000000402087825 */ /* 0x040fe400078e020c */
[----:B------:R-:W3:Y:S02]  /*0730*/  LDG.E R13, desc[UR6][R12.64] ;  /* 0x000000060c0d7981 */ /* 0x000ee4000c1e1900 */
[C---:B------:R-:W-:Y:S02]  /*0740*/  IMAD.WIDE R16, R2.reuse, 0x4, R10 ;  /* 0x0000000402107825 */ /* 0x040fe400078e020a */
[----:B------:R-:W4:Y:S02]  /*0750*/  LDG.E R11, desc[UR6][R10.64] ;  /* 0x000000060a0b7981 */ /* 0x000f24000c1e1900 */
[----:B------:R-:W-:-:S02]  /*0760*/  IMAD.WIDE R18, R2, 0x4, R8 ;  /* 0x0000000402127825 */ /* 0x000fc400078e0208 */
[----:B------:R-:W4:Y:S02]  /*0770*/  LDG.E R16, desc[UR6][R16.64] ;  /* 0x0000000610107981 */ /* 0x000f24000c1e1900 */
[----:B------:R-:W-:Y:S02]  /*0780*/  IMAD.WIDE R20, R2, 0x4, R18 ;  /* 0x0000000402147825 */ /* 0x000fe400078e0212 */
[----:B------:R-:W3:Y:S04]  /*0790*/  LDG.E R8, desc[UR6][R8.64] ;  /* 0x0000000608087981 */ /* 0x000ee8000c1e1900 */
[----:B------:R-:W5:Y:S04]  /*07a0*/  LDG.E R19, desc[UR6][R18.64] ;  /* 0x0000000612137981 */ /* 0x000f68000c1e1900 */
[----:B------:R-:W5:Y:S01]  /*07b0*/  LDG.E R20, desc[UR6][R20.64] ;  /* 0x0000000614147981 */ /* 0x000f62000c1e1900 */
[----:B------:R-:W-:Y:S01]  /*07c0*/  PLOP3.LUT P0, PT, PT, PT, PT, 0x8, 0x80 ;  /* 0x000000000080781c */ /* 0x000fe20003f0e170 */
[----:B------:R-:W-:Y:S01]  /*07d0*/  VIADD R4, R4, 0x8 ;  /* 0x0000000804047836 */ /* 0x000fe20000000000 */
[----:B------:R-:W-:-:S02]  /*07e0*/  LEA R5, R2, R5, 0x2 ;  /* 0x0000000502057211 */ /* 0x000fc400078e10ff */
[----:B--2---:R-:W-:-:S04]  /*07f0*/  IADD3 R22, PT, PT, R14, R22, R7 ;  /* 0x000000160e167210 */ /* 0x004fc80007ffe007 */
[----:B----4-:R-:W-:-:S04]  /*0800*/  IADD3 R22, PT, PT, R16, R11, R22 ;  /* 0x0000000b10167210 */ /* 0x010fc80007ffe016 */
[----:B---3--:R-:W-:-:S04]  /*0810*/  IADD3 R22, PT, PT, R8, R13, R22 ;  /* 0x0000000d08167210 */ /* 0x008fc80007ffe016 */
[----:B-----5:R-:W-:-:S07]  /*0820*/  IADD3 R7, PT, PT, R20, R19, R22 ;  /* 0x0000001314077210 */ /* 0x020fce0007ffe016 */
.L_x_8:
[----:B------:R-:W-:Y:S05]  /*0830*/  BSYNC.RECONVERGENT B2 ;  /* 0x0000000000027941 */ /* 0x000fea0003800200 */
.L_x_7:
[----:B------:R-:W-:-:S13]  /*0840*/  ISETP.NE.OR P0, PT, R4, RZ, P0 ;  /* 0x000000ff0400720c */ /* 0x000fda0000705670 */
[----:B------:R-:W-:Y:S05]  /*0850*/  @!P0 BREAK.RELIABLE B0 ;  /* 0x0000000000008942 */ /* 0x000fea0003800100 */
[----:B------:R-:W-:Y:S05]  /*0860*/  @!P0 BRA `(.L_x_1) ;  /* 0x0000000000408947 */ /* 0x000fea0003800000 */
.L_x_3:
[----:B------:R-:W-:Y:S05]  /*0870*/  BSYNC.RELIABLE B0 ;  /* 0x0000000000007941 */ /* 0x000fea0003800100 */
.L_x_2:
[----:B------:R-:W0:Y:S02]  /*0880*/  LDC.64 R8, c[0x0][0x380] ;  /* 0x0000e000ff087b82 */ /* 0x000e240000000a00 */
[----:B0-----:R-:W-:-:S04]  /*0890*/  IMAD.WIDE R8, R5, 0x4, R8 ;  /* 0x0000000405087825 */ /* 0x001fc800078e0208 */
[C---:B------:R-:W-:Y:S02]  /*08a0*/  IMAD.WIDE R10, R2.reuse, 0x4, R8 ;  /* 0x00000004020a7825 */ /* 0x040fe400078e0208 */
[----:B------:R-:W2:Y:S02]  /*08b0*/  LDG.E R8, desc[UR6][R8.64] ;  /* 0x0000000608087981 */ /* 0x000ea4000c1e1900 */
[C---:B------:R-:W-:Y:S02]  /*08c0*/  IMAD.WIDE R12, R2.reuse, 0x4, R10 ;  /* 0x00000004020c7825 */ /* 0x040fe400078e020a */
[----:B------:R-:W2:Y:S02]  /*08d0*/  LDG.E R10, desc[UR6][R10.64] ;  /* 0x000000060a0a7981 */ /* 0x000ea4000c1e1900 */
[----:B------:R-:W-:Y:S02]  /*08e0*/  IMAD.WIDE R14, R2, 0x4, R12 ;  /* 0x00000004020e7825 */ /* 0x000fe400078e020c */
[----:B------:R-:W3:Y:S04]  /*08f0*/  LDG.E R12, desc[UR6][R12.64] ;  /* 0x000000060c0c7981 */ /* 0x000ee8000c1e1900 */
[----:B------:R-:W3:Y:S01]  /*0900*/  LDG.E R14, desc[UR6][R14.64] ;  /* 0x000000060e0e7981 */ /* 0x000ee2000c1e1900 */
[----:B------:R-:W-:-:S05]  /*0910*/  VIADD R4, R4, 0x4 ;  /* 0x0000000404047836 */ /* 0x000fca0000000000 */
[----:B------:R-:W-:Y:S01]  /*0920*/  ISETP.NE.AND P0, PT, R4, RZ, PT ;  /* 0x000000ff0400720c */ /* 0x000fe20003f05270 */
[----:B------:R-:W-:Y:S01]  /*0930*/  IMAD R5, R2, 0x4, R5 ;  /* 0x0000000402057824 */ /* 0x000fe200078e0205 */
[----:B--2---:R-:W-:-:S04]  /*0940*/  IADD3 R7, PT, PT, R10, R8, R7 ;  /* 0x000000080a077210 */ /* 0x004fc80007ffe007 */
[----:B---3--:R-:W-:-:S07]  /*0950*/  IADD3 R7, PT, PT, R14, R12, R7 ;  /* 0x0000000c0e077210 */ /* 0x008fce0007ffe007 */
[----:B------:R-:W-:Y:S05]  /*0960*/  @P0 BRA `(.L_x_2) ;  /* 0xfffffffc00c40947 */ /* 0x000fea000383ffff */
.L_x_1:
[----:B------:R-:W-:Y:S05]  /*0970*/  BSYNC.RECONVERGENT B1 ;  /* 0x0000000000017941 */ /* 0x000fea0003800200 */
.L_x_0:
[----:B------:R-:W-:Y:S05]  /*0980*/  WARPSYNC.ALL ;  /* 0x0000000000007948 */ /* 0x000fea0003800000 */
[----:B------:R-:W-:Y:S01]  /*0990*/  ISETP.NE.AND P0, PT, R6, RZ, PT ;  /* 0x000000ff0600720c */ /* 0x000fe20003f05270 */
[----:B------:R-:W-:-:S12]  /*09a0*/  BSSY.RECONVERGENT B0, `(.L_x_9) ;  /* 0x000000b000007945 */ /* 0x000fd80003800200 */
[----:B------:R-:W-:Y:S05]  /*09b0*/  @!P0 BRA `(.L_x_10) ;  /* 0x0000000000248947 */ /* 0x000fea0003800000 */
[----:B------:R-:W0:Y:S01]  /*09c0*/  LDC.64 R8, c[0x0][0x380] ;  /* 0x0000e000ff087b82 */ /* 0x000e220000000a00 */
[----:B------:R-:W-:-:S07]  /*09d0*/  IMAD.MOV R6, RZ, RZ, -R6 ;  /* 0x000000ffff067224 */ /* 0x000fce00078e0a06 */
.L_x_11:
[----:B0-----:R-:W-:-:S06]  /*09e0*/  IMAD.WIDE R10, R5, 0x4, R8 ;  /* 0x00000004050a7825 */ /* 0x001fcc00078e0208 */
[----:B------:R-:W2:Y:S01]  /*09f0*/  LDG.E R10, desc[UR6][R10.64] ;  /* 0x000000060a0a7981 */ /* 0x000ea2000c1e1900 */
[----:B------:R-:W-:Y:S01]  /*0a00*/  IADD3 R6, PT, PT, R6, 0x1, RZ ;  /* 0x0000000106067810 */ /* 0x000fe20007ffe0ff */
[----:B------:R-:W-:-:S03]  /*0a10*/  IMAD.IADD R5, R2, 0x1, R5 ;  /* 0x0000000102057824 */ /* 0x000fc600078e0205 */
[----:B------:R-:W-:Y:S01]  /*0a20*/  ISETP.NE.AND P0, PT, R6, RZ, PT ;  /* 0x000000ff0600720c */ /* 0x000fe20003f05270 */
[----:B--2---:R-:W-:-:S12]  /*0a30*/  IMAD.IADD R7, R10, 0x1, R7 ;  /* 0x000000010a077824 */ /* 0x004fd800078e0207 */
[----:B------:R-:W-:Y:S05]  /*0a40*/  @P0 BRA `(.L_x_11) ;  /* 0xfffffffc00e40947 */ /* 0x000fea000383ffff */
.L_x_10:
[----:B------:R-:W-:Y:S05]  /*0a50*/  BSYNC.RECONVERGENT B0 ;  /* 0x0000000000007941 */ /* 0x000fea0003800200 */
.L_x_9:
[----:B------:R-:W0:Y:S01]  /*0a60*/  S2UR UR5, SR_CgaCtaId ;  /* 0x00000000000579c3 */ /* 0x000e220000008800 */
[----:B------:R-:W-:Y:S01]  /*0a70*/  UMOV UR4, 0x400 ;  /* 0x0000040000047882 */ /* 0x000fe20000000000 */
[----:B------:R-:W-:Y:S01]  /*0a80*/  IMAD.MOV.U32 R4, RZ, RZ, 0x200 ;  /* 0x00000200ff047424 */ /* 0x000fe200078e00ff */
[C---:B------:R-:W-:Y:S01]  /*0a90*/  ISETP.GT.U32.AND P0, PT, R3.reuse, 0x1ff, PT ;  /* 0x000001ff0300780c */ /* 0x040fe20003f04070 */
[----:B------:R-:W-:Y:S01]  /*0aa0*/  HFMA2 R6, -RZ, RZ, 0, 1.52587890625e-05 ;  /* 0x00000100ff067431 */ /* 0x000fe200000001ff */
[C---:B------:R-:W-:Y:S01]  /*0ab0*/  ISETP.GT.U32.AND P1, PT, R3.reuse, 0xff, PT ;  /* 0x000000ff0300780c */ /* 0x040fe20003f24070 */
[----:B------:R-:W-:Y:S01]  /*0ac0*/  IMAD.MOV.U32 R8, RZ, RZ, 0x80 ;  /* 0x00000080ff087424 */ /* 0x000fe200078e00ff */
[----:B------:R-:W-:Y:S01]  /*0ad0*/  ISETP.GT.U32.AND P2, PT, R3, 0x7, PT ;  /* 0x000000070300780c */ /* 0x000fe20003f44070 */
[----:B------:R-:W-:Y:S01]  /*0ae0*/  BSSY.RECONVERGENT B0, `(.L_x_12) ;  /* 0x000005e000007945 */ /* 0x000fe20003800200 */
[----:B0-----:R-:W-:-:S06]  /*0af0*/  ULEA UR4, UR5, UR4, 0x18 ;  /* 0x0000000405047291 */ /* 0x001fcc000f8ec0ff */
[----:B------:R-:W-:-:S05]  /*0b00*/  LEA R2, R3, UR4, 0x2 ;  /* 0x0000000403027c11 */ /* 0x000fca000f8e10ff */
[----:B------:R-:W-:Y:S01]  /*0b10*/  STS [R2], R7 ;  /* 0x0000000702007388 */ /* 0x000fe20000000800 */
[----:B------:R-:W-:Y:S06]  /*0b20*/  BAR.SYNC.DEFER_BLOCKING 0x0 ;  /* 0x0000000000007b1d */ /* 0x000fec0000010000 */
[----:B------:R-:W0:Y:S04]  /*0b30*/  LDS R15, [R2] ;  /* 0x00000000020f7984 */ /* 0x000e280000000800 */
[----:B0-----:R-:W0:Y:S02]  /*0b40*/  SHFL.DOWN PT, R4, R15, R4, 0x1f ;  /* 0x08001f040f047589 */ /* 0x001e2400000e0000 */
[----:B0-----:R-:W-:Y:S01]  /*0b50*/  @!P0 IMAD.IADD R15, R4, 0x1, R15 ;  /* 0x00000001040f8824 */ /* 0x001fe200078e020f */
[----:B------:R-:W-:-:S04]  /*0b60*/  MOV R4, 0x40 ;  /* 0x0000004000047802 */ /* 0x000fc80000000f00 */
[----:B------:R-:W0:Y:S04]  /*0b70*/  SHFL.DOWN PT, R6, R15, R6, 0x1f ;  /* 0x08001f060f067589 */ /* 0x000e2800000e0000 */
[----:B------:R0:W-:Y:S01]  /*0b80*/  @!P0 STS [R2], R15 ;  /* 0x0000000f02008388 */ /* 0x0001e20000000800 */
[----:B------:R-:W-:Y:S01]  /*0b90*/  ISETP.GT.U32.AND P0, PT, R3, 0x7f, PT ;  /* 0x0000007f0300780c */ /* 0x000fe20003f04070 */
[----:B0-----:R-:W-:Y:S02]  /*0ba0*/  @!P1 IMAD.IADD R15, R15, 0x1, R6 ;  /* 0x000000010f0f9824 */ /* 0x001fe400078e0206 */
[----:B------:R-:W-:-:S03]  /*0bb0*/  IMAD.MOV.U32 R6, RZ, RZ, 0x20 ;  /* 0x00000020ff067424 */ /* 0x000fc600078e00ff */
[----:B------:R-:W0:Y:S04]  /*0bc0*/  SHFL.DOWN PT, R8, R15, R8, 0x1f ;  /* 0x08001f080f087589 */ /* 0x000e2800000e0000 */
[----:B------:R0:W-:Y:S01]  /*0bd0*/  @!P1 STS [R2], R15 ;  /* 0x0000000f02009388 */ /* 0x0001e20000000800 */
[----:B------:R-:W-:Y:S02]  /*0be0*/  ISETP.GT.U32.AND P1, PT, R3, 0x3f, PT ;  /* 0x0000003f0300780c */ /* 0x000fe40003f24070 */
[----:B0-----:R-:W-:-:S05]  /*0bf0*/  @!P0 IMAD.IADD R15, R15, 0x1, R8 ;  /* 0x000000010f0f8824 */ /* 0x001fca00078e0208 */
[----:B------:R-:W0:Y:S04]  /*0c00*/  SHFL.DOWN PT, R4, R15, R4, 0x1f ;  /* 0x08001f040f047589 */ /* 0x000e2800000e0000 */
[----:B------:R0:W-:Y:S01]  /*0c10*/  @!P0 STS [R2], R15 ;  /* 0x0000000f02008388 */ /* 0x0001e20000000800 */
[----:B------:R-:W-:Y:S01]  /*0c20*/  ISETP.GT.U32.AND P0, PT, R3, 0x1f, PT ;  /* 0x0000001f0300780c */ /* 0x000fe20003f04070 */
[----:B0-----:R-:W-:-:S05]  /*0c30*/  @!P1 IMAD.IADD R15, R15, 0x1, R4 ;  /* 0x000000010f0f9824 */ /* 0x001fca00078e0204 */
[----:B------:R-:W0:Y:S04]  /*0c40*/  SHFL.DOWN PT, R6, R15, R6, 0x1f ;  /* 0x08001f060f067589 */ /* 0x000e2800000e0000 */
[----:B------:R0:W-:Y:S01]  /*0c50*/  @!P1 STS [R2], R15 ;  /* 0x0000000f02009388 */ /* 0x0001e20000000800 */
[----:B------:R-:W-:Y:S02]  /*0c60*/  ISETP.GT.U32.AND P1, PT, R3, 0xf, PT ;  /* 0x0000000f0300780c */ /* 0x000fe40003f24070 */
[----:B0-----:R-:W-:-:S05]  /*0c70*/  @!P0 IADD3 R15, PT, PT, R15, R6, RZ ;  /* 0x000000060f0f8210 */ /* 0x001fca0007ffe0ff */
[----:B------:R-:W0:Y:S04]  /*0c80*/  SHFL.DOWN PT, R8, R15, 0x10, 0x1f ;  /* 0x0a001f000f087f89 */ /* 0x000e2800000e0000 */
[----:B------:R0:W-:Y:S02]  /*0c90*/  @!P0 STS [R2], R15 ;  /* 0x0000000f02008388 */ /* 0x0001e40000000800 */
[----:B0-----:R-:W-:-:S05]  /*0ca0*/  @!P1 IMAD.IADD R15, R15, 0x1, R8 ;  /* 0x000000010f0f9824 */ /* 0x001fca00078e0208 */
[----:B------:R-:W0:Y:S04]  /*0cb0*/  SHFL.DOWN PT, R4, R15, 0x8, 0x1f ;  /* 0x09001f000f047f89 */ /* 0x000e2800000e0000 */
[----:B------:R0:W-:Y:S01]  /*0cc0*/  @!P1 STS [R2], R15 ;  /* 0x0000000f02009388 */ /* 0x0001e20000000800 */
[----:B------:R-:W-:Y:S01]  /*0cd0*/  ISETP.GT.U32.AND P1, PT, R3, 0x3, PT ;  /* 0x000000030300780c */ /* 0x000fe20003f24070 */
[----:B0-----:R-:W-:-:S05]  /*0ce0*/  @!P2 IMAD.IADD R15, R15, 0x1, R4 ;  /* 0x000000010f0fa824 */ /* 0x001fca00078e0204 */
[----:B------:R-:W0:Y:S04]  /*0cf0*/  SHFL.DOWN PT, R4, R15, 0x4, 0x1f ;  /* 0x08801f000f047f89 */ /* 0x000e2800000e0000 */
[----:B------:R0:W-:Y:S01]  /*0d00*/  @!P2 STS [R2], R15 ;  /* 0x0000000f0200a388 */ /* 0x0001e20000000800 */
[----:B------:R-:W-:Y:S02]  /*0d10*/  ISETP.GT.U32.AND P2, PT, R3, 0x1, PT ;  /* 0x000000010300780c */ /* 0x000fe40003f44070 */
[----:B0-----:R-:W-:-:S05]  /*0d20*/  @!P1 IMAD.IADD R15, R15, 0x1, R4 ;  /* 0x000000010f0f9824 */ /* 0x001fca00078e0204 */
[----:B------:R-:W0:Y:S04]  /*0d30*/  SHFL.DOWN PT, R4, R15, 0x2, 0x1f ;  /* 0x08401f000f047f89 */ /* 0x000e2800000e0000 */
[----:B------:R0:W-:Y:S01]  /*0d40*/  @!P1 STS [R2], R15 ;  /* 0x0000000f02009388 */ /* 0x0001e20000000800 */
[----:B------:R-:W-:Y:S02]  /*0d50*/  ISETP.NE.AND P1, PT, R3, RZ, PT ;  /* 0x000000ff0300720c */ /* 0x000fe40003f25270 */
[----:B0-----:R-:W-:-:S05]  /*0d60*/  @!P2 IADD3 R15, PT, PT, R15, R4, RZ ;  /* 0x000000040f0fa210 */ /* 0x001fca0007ffe0ff */
[----:B------:R-:W0:Y:S04]  /*0d70*/  SHFL.DOWN PT, R4, R15, 0x1, 0x1f ;  /* 0x08201f000f047f89 */ /* 0x000e2800000e0000 */
[----:B------:R0:W-:Y:S02]  /*0d80*/  @!P2 STS [R2], R15 ;  /* 0x0000000f0200a388 */ /* 0x0001e40000000800 */
[----:B0-----:R-:W-:-:S05]  /*0d90*/  @!P1 IMAD.IADD R15, R15, 0x1, R4 ;  /* 0x000000010f0f9824 */ /* 0x001fca00078e0204 */
[----:B------:R0:W-:Y:S01]  /*0da0*/  @!P1 STS [R2], R15 ;  /* 0x0000000f02009388 */ /* 0x0001e20000000800 */
[----:B------:R-:W-:Y:S05]  /*0db0*/  @P0 BRA `(.L_x_13) ;  /* 0x0000000000c00947 */ /* 0x000fea0003800000 */
[----:B------:R-:W-:Y:S04]  /*0dc0*/  LDS R16, [R2+0x80] ;  /* 0x0000800002107984 */ /* 0x000fe80000000800 */
[----:B------:R-:W1:Y:S04]  /*0dd0*/  LDS R19, [R2+0x100] ;  /* 0x0001000002137984 */ /* 0x000e680000000800 */
[----:B------:R-:W-:Y:S04]  /*0de0*/  LDS R20, [R2+0x180] ;  /* 0x0001800002147984 */ /* 0x000fe80000000800 */
[----:B------:R-:W2:Y:S04]  /*0df0*/  LDS R21, [R2+0x200] ;  /* 0x0002000002157984 */ /* 0x000ea80000000800 */
[----:B------:R-:W-:Y:S04]  /*0e00*/  LDS R22, [R2+0x280] ;  /* 0x0002800002167984 */ /* 0x000fe80000000800 */
[----:B------:R-:W3:Y:S04]  /*0e10*/  LDS R23, [R2+0x300] ;  /* 0x0003000002177984 */ /* 0x000ee80000000800 */
[----:B------:R-:W-:Y:S04]  /*0e20*/  LDS R17, [R2+0x380] ;  /* 0x0003800002117984 */ /* 0x000fe80000000800 */
[----:B------:R-:W4:Y:S04]  /*0e30*/  LDS R18, [R2+0x400] ;  /* 0x0004000002127984 */ /* 0x000f280000000800 */
[----:B------:R-:W-:Y:S04]  /*0e40*/  LDS R13, [R2+0x480] ;  /* 0x00048000020d7984 */ /* 0x000fe80000000800 */
[----:B------:R-:W5:Y:S04]  /*0e50*/  LDS R14, [R2+0x500] ;  /* 0x00050000020e7984 */ /* 0x000f680000000800 */
[----:B------:R-:W-:Y:S04]  /*0e60*/  LDS R12, [R2+0x580] ;  /* 0x00058000020c7984 */ /* 0x000fe80000000800 */
[----:B------:R-:W0:Y:S01]  /*0e70*/  LDS R11, [R2+0x600] ;  /* 0x00060000020b7984 */ /* 0x000e220000000800 */
[----:B-1----:R-:W-:-:S03]  /*0e80*/  IADD3 R19, PT, PT, R19, R15, R16 ;  /* 0x0000000f13137210 */ /* 0x002fc60007ffe010 */
[----:B------:R-:W-:Y:S04]  /*0e90*/  LDS R3, [R2+0x680] ;  /* 0x0006800002037984 */ /* 0x000fe80000000800 */
[----:B------:R-:W1:Y:S01]  /*0ea0*/  LDS R4, [R2+0x700] ;  /* 0x0007000002047984 */ /* 0x000e620000000800 */
[----:B--2---:R-:W-:-:S03]  /*0eb0*/  IADD3 R21, PT, PT, R21, R20, R19 ;  /* 0x0000001415157210 */ /* 0x004fc60007ffe013 */
[----:B------:R-:W-:Y:S04]  /*0ec0*/  LDS R5, [R2+0x780] ;  /* 0x0007800002057984 */ /* 0x000fe80000000800 */
[----:B------:R-:W2:Y:S01]  /*0ed0*/  LDS R6, [R2+0x800] ;  /* 0x0008000002067984 */ /* 0x000ea20000000800 */
[----:B---3--:R-:W-:-:S03]  /*0ee0*/  IADD3 R23, PT, PT, R23, R22, R21 ;  /* 0x0000001617177210 */ /* 0x008fc60007ffe015 */
[----:B------:R-:W-:Y:S04]  /*0ef0*/  LDS R7, [R2+0x880] ;  /* 0x0008800002077984 */ /* 0x000fe80000000800 */
[----:B------:R-:W3:Y:S01]  /*0f00*/  LDS R8, [R2+0x900] ;  /* 0x0009000002087984 */ /* 0x000ee20000000800 */
[----:B----4-:R-:W-:-:S03]  /*0f10*/  IADD3 R23, PT, PT, R18, R17, R23 ;  /* 0x0000001112177210 */ /* 0x010fc60007ffe017 */
[----:B------:R-:W-:Y:S04]  /*0f20*/  LDS R9, [R2+0x980] ;  /* 0x0009800002097984 */ /* 0x000fe80000000800 */
[----:B------:R-:W4:Y:S01]  /*0f30*/  LDS R10, [R2+0xa00] ;  /* 0x000a0000020a7984 */ /* 0x000f220000000800 */
[----:B-----5:R-:W-:-:S03]  /*0f40*/  IADD3 R23, PT, PT, R14, R13, R23 ;  /* 0x0000000d0e177210 */ /* 0x020fc60007ffe017 */
[----:B0-----:R-:W-:Y:S04]  /*0f50*/  LDS R15, [R2+0xa80] ;  /* 0x000a8000020f7984 */ /* 0x001fe80000000800 */
[----:B------:R-:W0:Y:S01]  /*0f60*/  LDS R16, [R2+0xb00] ;  /* 0x000b000002107984 */ /* 0x000e220000000800 */
[----:B------:R-:W-:-:S03]  /*0f70*/  IADD3 R12, PT, PT, R11, R12, R23 ;  /* 0x0000000c0b0c7210 */ /* 0x000fc60007ffe017 */
[----:B------:R-:W-:Y:S04]  /*0f80*/  LDS R19, [R2+0xb80] ;  /* 0x000b800002137984 */ /* 0x000fe80000000800 */
[----:B------:R-:W5:Y:S01]  /*0f90*/  LDS R20, [R2+0xc00] ;  /* 0x000c000002147984 */ /* 0x000f620000000800 */
        /* <DEDUP_REMOVED lines=10> */
[----:B------:R-:W4:Y:S01]  /*1040*/  LDS R11, [R2+0xf80] ;  /* 0x000f8000020b7984 */ /* 0x000f220000000800 */
[----:B0-----:R-:W-:-:S04]  /*1050*/  IADD3 R3, PT, PT, R16, R15, R3 ;  /* 0x0000000f10037210 */ /* 0x001fc80007ffe003 */
[----:B-----5:R-:W-:-:S04]  /*1060*/  IADD3 R3, PT, PT, R20, R19, R3 ;  /* 0x0000001314037210 */ /* 0x020fc80007ffe003 */
[----:B-1----:R-:W-:-:S04]  /*1070*/  IADD3 R3, PT, PT, R21, R22, R3 ;  /* 0x0000001615037210 */ /* 0x002fc80007ffe003 */
[----:B--2---:R-:W-:-:S04]  /*1080*/  IADD3 R3, PT, PT, R17, R18, R3 ;  /* 0x0000001211037210 */ /* 0x004fc80007ffe003 */
[----:B---3--:R-:W-:-:S05]  /*1090*/  IADD3 R14, PT, PT, R13, R14, R3 ;  /* 0x0000000e0d0e7210 */ /* 0x008fca0007ffe003 */
[----:B----4-:R-:W-:-:S05]  /*10a0*/  IMAD.IADD R11, R14, 0x1, R11 ;  /* 0x000000010e0b7824 */ /* 0x010fca00078e020b */
[----:B------:R1:W-:Y:S02]  /*10b0*/  STS [R2], R11 ;  /* 0x0000000b02007388 */ /* 0x0003e40000000800 */
.L_x_13:
[----:B------:R-:W-:Y:S05]  /*10c0*/  BSYNC.RECONVERGENT B0 ;  /* 0x0000000000007941 */ /* 0x000fea0003800200 */
.L_x_12:
[----:B------:R-:W-:Y:S06]  /*10d0*/  BAR.SYNC.DEFER_BLOCKING 0x0 ;  /* 0x0000000000007b1d */ /* 0x000fec0000010000 */
[----:B------:R-:W-:Y:S05]  /*10e0*/  @P1 EXIT ;  /* 0x000000000000194d */ /* 0x000fea0003800000 */
[----:B------:R-:W2:Y:S01]  /*10f0*/  LDS R5, [UR4] ;  /* 0x00000004ff057984 */ /* 0x000ea20008000800 */
[----:B01----:R-:W0:Y:S02]  /*1100*/  LDC.64 R2, c[0x0][0x388] ;  /* 0x0000e200ff027b82 */ /* 0x003e240000000a00 */
[----:B0-----:R-:W-:-:S05]  /*1110*/  IMAD.WIDE.U32 R2, R0, 0x4, R2 ;  /* 0x0000000400027825 */ /* 0x001fca00078e0002 */
[----:B--2---:R-:W-:Y:S01]  /*1120*/  STG.E desc[UR6][R2.64], R5 ;  /* 0x0000000502007986 */ /* 0x004fe2000c101906 */
[----:B------:R-:W-:Y:S05]  /*1130*/  EXIT ;  /* 0x000000000000794d */ /* 0x000fea0003800000 */
.L_x_14:
[----:B------:R-:W-:-:S00]  /*1140*/  BRA `(.L_x_14) ;  /* 0xfffffffc00fc7947 */ /* 0x000fc0000383ffff */
[----:B------:R-:W-:-:S00]  /*1150*/  NOP ;  /* 0x0000000000007918 */ /* 0x000fc00000000000 */
        /* <DEDUP_REMOVED lines=10> */
.L_x_15:


//--------------------- .nv.shared._Z12sumReductionPiS_i --------------------------
	.section	.nv.shared._Z12sumReductionPiS_i,"aw",@nobits
	.sectionflags	@""
	.align	16
	.zero		1024


//--------------------- .nv.shared.reserved.0     --------------------------
	.section	.nv.shared.reserved.0,"aw",@nobits
	.weak		__nv_reservedSMEM_offset_0_alias
	.size		__nv_reservedSMEM_offset_0_alias, 0, 64
	.other		__nv_reservedSMEM_offset_0_alias,@"STO_CUDA_RESERVED_SHARED STV_DEFAULT"
__nv_reservedSMEM_offset_0_alias:
	.zero		0
	.zero		64


//--------------------- .nv.constant0._Z12sumReductionPiS_i --------------------------
	.section	.nv.constant0._Z12sumReductionPiS_i,"a",@progbits
	.sectionflags	@""
	.align	4
.nv.constant0._Z12sumReductionPiS_i:
	.zero		916


//--------------------- SYMBOLS --------------------------

	.type		.nv.reservedSmem.offset0,@object
	.size		.nv.reservedSmem.offset0,0x4
	.type		.nv.reservedSmem.cap,@object
	.size		.nv.reservedSmem.cap,0x4
